//
// Generated by NVIDIA NVVM Compiler
//
// Compiler Build ID: CL-36424714
// Cuda compilation tools, release 13.0, V13.0.88
// Based on NVVM 20.0.0
//

.version 9.0
.target sm_100
.address_size 64

	// .globl	_Z11hello_worldv
.extern .func  (.param .b32 func_retval0) vprintf
(
	.param .b64 vprintf_param_0,
	.param .b64 vprintf_param_1
)
;
.global .align 1 .b8 $str[23] = {104, 101, 108, 108, 111, 32, 119, 111, 114, 108, 100, 32, 84, 104, 114, 101, 97, 100, 32, 37, 100, 10};

.visible .entry _Z11hello_worldv()
{
	.local .align 8 .b8 	__local_depot0[8];
	.reg .b64 	%SP;
	.reg .b64 	%SPL;
	.reg .b32 	%r<7>;
	.reg .b64 	%rd<5>;

	mov.u64 	%SPL, __local_depot0;
	cvta.local.u64 	%SP, %SPL;
	add.u64 	%rd1, %SP, 0;
	add.u64 	%rd2, %SPL, 0;
	mov.u32 	%r1, %tid.x;
	mov.u32 	%r2, %ctaid.x;
	mov.u32 	%r3, %ntid.x;
	mad.lo.s32 	%r4, %r2, %r3, %r1;
	st.local.u32 	[%rd2], %r4;
	mov.u64 	%rd3, $str;
	cvta.global.u64 	%rd4, %rd3;
	{ // callseq 0, 0
	.param .b64 param0;
	st.param.b64 	[param0], %rd4;
	.param .b64 param1;
	st.param.b64 	[param1], %rd1;
	.param .b32 retval0;
	call.uni (retval0), 
	vprintf, 
	(
	param0, 
	param1
	);
	ld.param.b32 	%r5, [retval0];
	} // callseq 0
	ret;

}


// ===== COMPILED SASS (sm_100) =====

	.target	sm_100

	.elftype	@"ET_EXEC"


//--------------------- .note.nv.tkinfo           --------------------------
	.section	.note.nv.tkinfo,"",@"SHT_NOTE"
	.sectionflags	@"SHF_NOTE_NV_TKINFO"
	.tkinfo
        /*0018*/ 	.word	0x00000002
        /*0030*/ 	.string	""
        /*0030*/ 	.string	"ptxas"
        /*0030*/ 	.string	"Cuda compilation tools, release 13.0, V13.0.88"
        /*0030*/ 	.string	"Build cuda_13.0.r13.0/compiler.36424714_0"
        /*0030*/ 	.string	"-arch sm_100 -m 64 "



//--------------------- .note.nv.cuinfo           --------------------------
	.section	.note.nv.cuinfo,"",@"SHT_NOTE"
	.sectionflags	@"SHF_NOTE_NV_CUINFO"
        /*0018*/ 	.short	0x0002
        /*001a*/ 	.short	0x0064
        /*001c*/ 	.short	0x0082
	.zero		2


//--------------------- .nv.info                  --------------------------
	.section	.nv.info,"",@"SHT_CUDA_INFO"
	.align	4


	//----- nvinfo : EIATTR_REGCOUNT
	.align		4
        /*0000*/ 	.byte	0x04, 0x2f
        /*0002*/ 	.short	(.L_2 - .L_1)
	.align		4
.L_1:
        /*0004*/ 	.word	index@(_Z11hello_worldv)
        /*0008*/ 	.word	0x00000018


	//----- nvinfo : EIATTR_FRAME_SIZE
	.align		4
.L_2:
        /*000c*/ 	.byte	0x04, 0x11
        /*000e*/ 	.short	(.L_4 - .L_3)
	.align		4
.L_3:
        /*0010*/ 	.word	index@(_Z11hello_worldv)
        /*0014*/ 	.word	0x00000008


	//----- nvinfo : EIATTR_MIN_STACK_SIZE
	.align		4
.L_4:
        /*0018*/ 	.byte	0x04, 0x12
        /*001a*/ 	.short	(.L_6 - .L_5)
	.align		4
.L_5:
        /*001c*/ 	.word	index@(_Z11hello_worldv)
        /*0020*/ 	.word	0x00000008
.L_6:


//--------------------- .nv.compat                --------------------------
	.section	.nv.compat,"",@"SHT_CUDA_COMPAT_INFO"
	.align	4
        /*0000*/ 	.byte	0x02, 0x09, 0x00, 0x00, 0x02, 0x02, 0x01, 0x00, 0x02, 0x05, 0x05, 0x00, 0x03, 0x07, 0x01, 0x01
        /*0010*/ 	.byte	0x02, 0x03, 0x00, 0x00, 0x02, 0x06, 0x01, 0x00, 0x04, 0x0b, 0x08, 0x00, 0x09, 0x00, 0x00, 0x00
        /*0020*/ 	.byte	0x00, 0x00, 0x00, 0x00


//--------------------- .nv.info._Z11hello_worldv --------------------------
	.section	.nv.info._Z11hello_worldv,"",@"SHT_CUDA_INFO"
	.sectionflags	@""
	.align	4


	//----- nvinfo : EIATTR_CUDA_API_VERSION
	.align		4
        /*0000*/ 	.byte	0x04, 0x37
        /*0002*/ 	.short	(.L_8 - .L_7)
.L_7:
        /*0004*/ 	.word	0x00000082


	//----- nvinfo : EIATTR_SPARSE_MMA_MASK
	.align		4
.L_8:
        /*0008*/ 	.byte	0x03, 0x50
        /*000a*/ 	.short	0x0000


	//----- nvinfo : EIATTR_MAXREG_COUNT
	.align		4
        /*000c*/ 	.byte	0x03, 0x1b
        /*000e*/ 	.short	0x00ff


	//----- nvinfo : EIATTR_EXTERNS
	.align		4
        /*0010*/ 	.byte	0x04, 0x0f
        /*0012*/ 	.short	(.L_10 - .L_9)


	//   ....[0]....
	.align		4
.L_9:
        /*0014*/ 	.word	index@(vprintf)


	//----- nvinfo : EIATTR_MERCURY_ISA_VERSION
	.align		4
.L_10:
        /*0018*/ 	.byte	0x03, 0x5f
        /*001a*/ 	.short	0x0101


	//----- nvinfo : EIATTR_VRC_CTA_INIT_COUNT
	.align		4
        /*001c*/ 	.byte	0x02, 0x4a
	.zero		1
	.zero		1


	//----- nvinfo : EIATTR_SYSCALL_OFFSETS
	.align		4
        /*0020*/ 	.byte	0x04, 0x46
        /*0022*/ 	.short	(.L_12 - .L_11)


	//   ....[0]....
.L_11:
        /*0024*/ 	.word	0x00000110


	//----- nvinfo : EIATTR_EXIT_INSTR_OFFSETS
	.align		4
.L_12:
        /*0028*/ 	.byte	0x04, 0x1c
        /*002a*/ 	.short	(.L_14 - .L_13)


	//   ....[0]....
.L_13:
        /*002c*/ 	.word	0x00000120


	//----- nvinfo : EIATTR_SW_WAR
	.align		4
.L_14:
        /*0030*/ 	.byte	0x04, 0x36
        /*0032*/ 	.short	(.L_16 - .L_15)
.L_15:
        /*0034*/ 	.word	0x00000008
.L_16:


//--------------------- .nv.callgraph             --------------------------
	.section	.nv.callgraph,"",@"SHT_CUDA_CALLGRAPH"
	.align	4
	.sectionentsize	8
	.align		4
        /*0000*/ 	.word	0x00000000
	.align		4
        /*0004*/ 	.word	0xffffffff
	.align		4
        /*0008*/ 	.word	index@(_Z11hello_worldv)
	.align		4
        /*000c*/ 	.word	index@(vprintf)
	.align		4
        /*0010*/ 	.word	0x00000000
	.align		4
        /*0014*/ 	.word	0xfffffffe
	.align		4
        /*0018*/ 	.word	0x00000000
	.align		4
        /*001c*/ 	.word	0xfffffffd
	.align		4
        /*0020*/ 	.word	0x00000000
	.align		4
        /*0024*/ 	.word	0xfffffffc


//--------------------- .nv.constant4             --------------------------
	.section	.nv.constant4,"a",@progbits
	.align	8
	.align		8
.nv.constant4:
        /*0000*/ 	.dword	vprintf
	.align		8
        /*0008*/ 	.dword	$str


//--------------------- .text._Z11hello_worldv    --------------------------
	.section	.text._Z11hello_worldv,"ax",@progbits
	.align	128
        .global         _Z11hello_worldv
        .type           _Z11hello_worldv,@function
        .size           _Z11hello_worldv,(.L_x_2 - _Z11hello_worldv)
        .other          _Z11hello_worldv,@"STO_CUDA_ENTRY STV_DEFAULT"
_Z11hello_worldv:
.text._Z11hello_worldv:
[----:B------:R-:W0:Y:S01]  /*0000*/  LDC R1, c[0x0][0x37c] ;  /* 0x0000df00ff017b82 */ /* 0x000e220000000800 */
[----:B------:R-:W1:Y:S01]  /*0010*/  S2R R0, SR_TID.X ;  /* 0x0000000000007919 */ /* 0x000e620000002100 */
[----:B------:R-:W2:Y:S06]  /*0020*/  LDCU UR5, c[0x0][0x2fc] ;  /* 0x00005f80ff0577ac */ /* 0x000eac0008000800 */
[----:B------:R-:W1:Y:S01]  /*0030*/  S2UR UR6, SR_CTAID.X ;  /* 0x00000000000679c3 */ /* 0x000e620000002500 */
[----:B------:R-:W-:Y:S01]  /*0040*/  MOV R2, 0x0 ;  /* 0x0000000000027802 */ /* 0x000fe20000000f00 */
[----:B0-----:R-:W-:Y:S01]  /*0050*/  VIADD R1, R1, 0xfffffff8 ;  /* 0xfffffff801017836 */ /* 0x001fe20000000000 */
[----:B------:R-:W0:Y:S05]  /*0060*/  LDCU UR4, c[0x0][0x2f8] ;  /* 0x00005f00ff0477ac */ /* 0x000e2a0008000800 */
[----:B------:R-:W1:Y:S01]  /*0070*/  LDC R3, c[0x0][0x360] ;  /* 0x0000d800ff037b82 */ /* 0x000e620000000800 */
[----:B0-----:R-:W-:-:S05]  /*0080*/  IADD3 R6, P0, PT, R1, UR4, RZ ;  /* 0x0000000401067c10 */ /* 0x001fca000ff1e0ff */
[----:B--2---:R-:W-:Y:S02]  /*0090*/  IMAD.X R7, RZ, RZ, UR5, P0 ;  /* 0x00000005ff077e24 */ /* 0x004fe400080e06ff */
[----:B-1----:R-:W-:Y:S01]  /*00a0*/  IMAD R0, R3, UR6, R0 ;  /* 0x0000000603007c24 */ /* 0x002fe2000f8e0200 */
[----:B------:R-:W0:Y:S01]  /*00b0*/  LDCU.64 UR6, c[0x4][0x8] ;  /* 0x01000100ff0677ac */ /* 0x000e220008000a00 */
[----:B------:R-:W1:Y:S03]  /*00c0*/  LDC.64 R2, c[0x4][R2] ;  /* 0x0100000002027b82 */ /* 0x000e660000000a00 */
[----:B------:R2:W-:Y:S01]  /*00d0*/  STL [R1], R0 ;  /* 0x0000000001007387 */ /* 0x0005e20000100800 */
[----:B0-----:R-:W-:Y:S01]  /*00e0*/  IMAD.U32 R4, RZ, RZ, UR6 ;  /* 0x00000006ff047e24 */ /* 0x001fe2000f8e00ff */
[----:B--2---:R-:W-:-:S07]  /*00f0*/  MOV R5, UR7 ;  /* 0x0000000700057c02 */ /* 0x004fce0008000f00 */
[----:B------:R-:W-:-:S07]  /*0100*/  LEPC R20, `(.L_x_0) ;  /* 0x000000001014794e */ /* 0x000fce0000000000 */
[----:B-1----:R-:W-:Y:S05]  /*0110*/  CALL.ABS.NOINC R2 ;  /* 0x0000000002007343 */ /* 0x002fea0003c00000 */
.L_x_0:
[----:B------:R-:W-:Y:S05]  /*0120*/  EXIT ;  /* 0x000000000000794d */ /* 0x000fea0003800000 */
.L_x_1:
[----:B------:R-:W-:-:S00]  /*0130*/  BRA `(.L_x_1) ;  /* 0xfffffffc00fc7947 */ /* 0x000fc0000383ffff */
[----:B------:R-:W-:-:S00]  /*0140*/  NOP ;  /* 0x0000000000007918 */ /* 0x000fc00000000000 */
        /* <DEDUP_REMOVED lines=11> */
.L_x_2:


//--------------------- .nv.global.init           --------------------------
	.section	.nv.global.init,"aw",@progbits
.nv.global.init:
	.type		$str,@object
	.size		$str,(.L_0 - $str)
$str:
        /*0000*/ 	.byte	0x68, 0x65, 0x6c, 0x6c, 0x6f, 0x20, 0x77, 0x6f, 0x72, 0x6c, 0x64, 0x20, 0x54, 0x68, 0x72, 0x65
        /*0010*/ 	.byte	0x61, 0x64, 0x20, 0x25, 0x64, 0x0a, 0x00
.L_0:


//--------------------- .nv.shared.reserved.0     --------------------------
	.section	.nv.shared.reserved.0,"aw",@nobits
	.weak		__nv_reservedSMEM_offset_0_alias
	.size		__nv_reservedSMEM_offset_0_alias, 0, 64
	.other		__nv_reservedSMEM_offset_0_alias,@"STO_CUDA_RESERVED_SHARED STV_DEFAULT"
__nv_reservedSMEM_offset_0_alias:
	.zero		0
	.zero		64


//--------------------- .nv.constant0._Z11hello_worldv --------------------------
	.section	.nv.constant0._Z11hello_worldv,"a",@progbits
	.sectionflags	@""
	.align	4
.nv.constant0._Z11hello_worldv:
	.zero		896


//--------------------- SYMBOLS --------------------------

	.type		.nv.reservedSmem.offset0,@object
	.size		.nv.reservedSmem.offset0,0x4
	.type		vprintf,@function
